//
// Generated by NVIDIA NVVM Compiler
//
// Compiler Build ID: CL-36424714
// Cuda compilation tools, release 13.0, V13.0.88
// Based on NVVM 20.0.0
//

.version 9.0
.target sm_100
.address_size 64

	// .globl	_Z14find_solutionsyyPyS_S_
.extern .func  (.param .b32 func_retval0) vprintf
(
	.param .b64 vprintf_param_0,
	.param .b64 vprintf_param_1
)
;
.global .align 1 .b8 $str[45] = {84, 104, 114, 101, 97, 100, 32, 37, 108, 108, 117, 32, 111, 110, 32, 100, 101, 118, 105, 99, 101, 32, 37, 100, 32, 112, 114, 111, 99, 101, 115, 115, 101, 100, 32, 100, 32, 61, 32, 37, 108, 108, 117, 10};

.visible .entry _Z14find_solutionsyyPyS_S_(
	.param .u64 _Z14find_solutionsyyPyS_S__param_0,
	.param .u64 _Z14find_solutionsyyPyS_S__param_1,
	.param .u64 .ptr .align 1 _Z14find_solutionsyyPyS_S__param_2,
	.param .u64 .ptr .align 1 _Z14find_solutionsyyPyS_S__param_3,
	.param .u64 .ptr .align 1 _Z14find_solutionsyyPyS_S__param_4
)
{
	.local .align 8 .b8 	__local_depot0[24];
	.reg .b64 	%SP;
	.reg .b64 	%SPL;
	.reg .pred 	%p<30>;
	.reg .b32 	%r<12>;
	.reg .b64 	%rd<80>;

	mov.u64 	%SPL, __local_depot0;
	cvta.local.u64 	%SP, %SPL;
	ld.param.u64 	%rd19, [_Z14find_solutionsyyPyS_S__param_0];
	ld.param.u64 	%rd23, [_Z14find_solutionsyyPyS_S__param_1];
	mov.u32 	%r1, %ctaid.x;
	mov.u32 	%r2, %ntid.x;
	mov.u32 	%r3, %tid.x;
	mad.lo.s32 	%r4, %r1, %r2, %r3;
	cvt.u64.u32 	%rd1, %r4;
	sub.s64 	%rd24, %rd23, %rd19;
	add.s64 	%rd25, %rd24, 1;
	setp.le.u64 	%p1, %rd25, %rd1;
	@%p1 bra 	$L__BB0_18;
	add.s64 	%rd2, %rd19, %rd1;
	mul.lo.s64 	%rd26, %rd2, %rd2;
	mul.hi.u64 	%rd27, %rd26, %rd2;
	setp.ne.s64 	%p2, %rd27, 0;
	mul.lo.s64 	%rd28, %rd26, %rd2;
	mul.lo.s64 	%rd3, %rd28, %rd2;
	mul.hi.u64 	%rd29, %rd28, %rd2;
	setp.ne.s64 	%p3, %rd29, 0;
	selp.u64 	%rd30, 1, 0, %p3;
	selp.b64 	%rd31, %rd2, 0, %p2;
	add.s64 	%rd4, %rd31, %rd30;
	setp.eq.s64 	%p4, %rd2, 0;
	@%p4 bra 	$L__BB0_16;
	mov.u64 	%rd76, %rd2;
$L__BB0_3:
	mul.lo.s64 	%rd32, %rd76, %rd76;
	mul.hi.u64 	%rd33, %rd32, %rd76;
	setp.ne.s64 	%p5, %rd33, 0;
	mul.lo.s64 	%rd34, %rd32, %rd76;
	mul.lo.s64 	%rd6, %rd34, %rd76;
	mul.hi.u64 	%rd35, %rd34, %rd76;
	setp.ne.s64 	%p6, %rd35, 0;
	selp.u64 	%rd36, 1, 0, %p6;
	selp.b64 	%rd37, %rd76, 0, %p5;
	add.s64 	%rd7, %rd37, %rd36;
	setp.lt.u64 	%p7, %rd7, %rd4;
	@%p7 bra 	$L__BB0_5;
	setp.gt.u64 	%p8, %rd7, %rd4;
	setp.gt.u64 	%p9, %rd6, %rd3;
	or.pred  	%p10, %p8, %p9;
	@%p10 bra 	$L__BB0_15;
$L__BB0_5:
	mov.u64 	%rd77, %rd76;
$L__BB0_6:
	mul.lo.s64 	%rd38, %rd77, %rd77;
	mul.hi.u64 	%rd39, %rd38, %rd77;
	setp.ne.s64 	%p11, %rd39, 0;
	mul.lo.s64 	%rd40, %rd38, %rd77;
	mul.lo.s64 	%rd41, %rd40, %rd77;
	mul.hi.u64 	%rd42, %rd40, %rd77;
	setp.ne.s64 	%p12, %rd42, 0;
	selp.u64 	%rd43, 1, 0, %p12;
	selp.b64 	%rd44, %rd77, 0, %p11;
	add.s64 	%rd9, %rd41, %rd6;
	setp.lt.u64 	%p13, %rd9, %rd41;
	selp.u64 	%rd45, 1, 0, %p13;
	add.s64 	%rd46, %rd44, %rd7;
	add.s64 	%rd47, %rd46, %rd43;
	add.s64 	%rd10, %rd47, %rd45;
	setp.gt.u64 	%p14, %rd4, %rd10;
	@%p14 bra 	$L__BB0_8;
	setp.lt.u64 	%p15, %rd4, %rd10;
	setp.lt.u64 	%p16, %rd3, %rd9;
	or.pred  	%p17, %p15, %p16;
	@%p17 bra 	$L__BB0_14;
$L__BB0_8:
	sub.s64 	%rd11, %rd3, %rd9;
	sub.s64 	%rd49, %rd4, %rd10;
	setp.lt.u64 	%p18, %rd3, %rd9;
	selp.s64 	%rd50, -1, 0, %p18;
	add.s64 	%rd12, %rd49, %rd50;
	mov.b64 	%rd78, 1;
$L__BB0_9:
	mul.lo.s64 	%rd51, %rd78, %rd78;
	mul.hi.u64 	%rd52, %rd51, %rd78;
	setp.ne.s64 	%p19, %rd52, 0;
	mul.lo.s64 	%rd53, %rd51, %rd78;
	mul.lo.s64 	%rd54, %rd53, %rd78;
	mul.hi.u64 	%rd55, %rd53, %rd78;
	setp.ne.s64 	%p20, %rd55, 0;
	selp.u64 	%rd56, 1, 0, %p20;
	selp.b64 	%rd57, %rd78, 0, %p19;
	add.s64 	%rd58, %rd57, %rd56;
	setp.eq.s64 	%p21, %rd58, %rd12;
	setp.eq.s64 	%p22, %rd54, %rd11;
	and.pred  	%p23, %p21, %p22;
	mov.u64 	%rd79, %rd78;
	@%p23 bra 	$L__BB0_11;
	add.s64 	%rd78, %rd78, 1;
	setp.le.u64 	%p24, %rd78, %rd77;
	mov.b64 	%rd79, 0;
	@%p24 bra 	$L__BB0_9;
$L__BB0_11:
	setp.eq.s64 	%p25, %rd79, 0;
	@%p25 bra 	$L__BB0_14;
	ld.param.u64 	%rd74, [_Z14find_solutionsyyPyS_S__param_3];
	cvta.to.global.u64 	%rd60, %rd74;
	atom.global.add.u64 	%rd16, [%rd60], 4;
	add.s64 	%rd61, %rd16, 4;
	setp.gt.u64 	%p26, %rd61, 40000000;
	@%p26 bra 	$L__BB0_14;
	ld.param.u64 	%rd73, [_Z14find_solutionsyyPyS_S__param_2];
	cvta.to.global.u64 	%rd62, %rd73;
	shl.b64 	%rd63, %rd16, 3;
	add.s64 	%rd64, %rd62, %rd63;
	st.global.u64 	[%rd64], %rd79;
	st.global.u64 	[%rd64+8], %rd77;
	st.global.u64 	[%rd64+16], %rd76;
	st.global.u64 	[%rd64+24], %rd2;
$L__BB0_14:
	add.s64 	%rd77, %rd77, -1;
	setp.ne.s64 	%p27, %rd77, 0;
	@%p27 bra 	$L__BB0_6;
$L__BB0_15:
	add.s64 	%rd76, %rd76, -1;
	setp.ne.s64 	%p28, %rd76, 0;
	@%p28 bra 	$L__BB0_3;
$L__BB0_16:
	ld.param.u64 	%rd75, [_Z14find_solutionsyyPyS_S__param_4];
	cvta.to.global.u64 	%rd65, %rd75;
	atom.global.add.u64 	%rd66, [%rd65], 1;
	mad.lo.s64 	%rd67, %rd66, -8116567392432202711, -8116567392432202711;
	mov.b64 	{%r5, %r6}, %rd67;
	shf.r.wrap.b32 	%r7, %r6, %r5, 1;
	shf.r.wrap.b32 	%r8, %r5, %r6, 1;
	mov.b64 	%rd68, {%r8, %r7};
	setp.gt.u64 	%p29, %rd68, 368934881474191032;
	@%p29 bra 	$L__BB0_18;
	add.u64 	%rd69, %SP, 0;
	add.u64 	%rd70, %SPL, 0;
	st.local.u64 	[%rd70], %rd1;
	st.local.u32 	[%rd70+8], %r1;
	st.local.u64 	[%rd70+16], %rd2;
	mov.u64 	%rd71, $str;
	cvta.global.u64 	%rd72, %rd71;
	{ // callseq 0, 0
	.param .b64 param0;
	st.param.b64 	[param0], %rd72;
	.param .b64 param1;
	st.param.b64 	[param1], %rd69;
	.param .b32 retval0;
	call.uni (retval0), 
	vprintf, 
	(
	param0, 
	param1
	);
	ld.param.b32 	%r10, [retval0];
	} // callseq 0
$L__BB0_18:
	ret;

}


// ===== COMPILED SASS (sm_100) =====

	.target	sm_100

	.elftype	@"ET_EXEC"


//--------------------- .note.nv.tkinfo           --------------------------
	.section	.note.nv.tkinfo,"",@"SHT_NOTE"
	.sectionflags	@"SHF_NOTE_NV_TKINFO"
	.tkinfo
        /*0018*/ 	.word	0x00000002
        /*0030*/ 	.string	""
        /*0030*/ 	.string	"ptxas"
        /*0030*/ 	.string	"Cuda compilation tools, release 13.0, V13.0.88"
        /*0030*/ 	.string	"Build cuda_13.0.r13.0/compiler.36424714_0"
        /*0030*/ 	.string	"-arch sm_100 -m 64 "



//--------------------- .note.nv.cuinfo           --------------------------
	.section	.note.nv.cuinfo,"",@"SHT_NOTE"
	.sectionflags	@"SHF_NOTE_NV_CUINFO"
        /*0018*/ 	.short	0x0002
        /*001a*/ 	.short	0x0064
        /*001c*/ 	.short	0x0082
	.zero		2


//--------------------- .nv.info                  --------------------------
	.section	.nv.info,"",@"SHT_CUDA_INFO"
	.align	4


	//----- nvinfo : EIATTR_REGCOUNT
	.align		4
        /*0000*/ 	.byte	0x04, 0x2f
        /*0002*/ 	.short	(.L_2 - .L_1)
	.align		4
.L_1:
        /*0004*/ 	.word	index@(_Z14find_solutionsyyPyS_S_)
        /*0008*/ 	.word	0x00000028


	//----- nvinfo : EIATTR_FRAME_SIZE
	.align		4
.L_2:
        /*000c*/ 	.byte	0x04, 0x11
        /*000e*/ 	.short	(.L_4 - .L_3)
	.align		4
.L_3:
        /*0010*/ 	.word	index@(_Z14find_solutionsyyPyS_S_)
        /*0014*/ 	.word	0x00000018


	//----- nvinfo : EIATTR_MIN_STACK_SIZE
	.align		4
.L_4:
        /*0018*/ 	.byte	0x04, 0x12
        /*001a*/ 	.short	(.L_6 - .L_5)
	.align		4
.L_5:
        /*001c*/ 	.word	index@(_Z14find_solutionsyyPyS_S_)
        /*0020*/ 	.word	0x00000018
.L_6:


//--------------------- .nv.compat                --------------------------
	.section	.nv.compat,"",@"SHT_CUDA_COMPAT_INFO"
	.align	4
        /*0000*/ 	.byte	0x02, 0x09, 0x00, 0x00, 0x02, 0x02, 0x01, 0x00, 0x02, 0x05, 0x05, 0x00, 0x03, 0x07, 0x01, 0x01
        /*0010*/ 	.byte	0x02, 0x03, 0x00, 0x00, 0x02, 0x06, 0x01, 0x00, 0x04, 0x0b, 0x08, 0x00, 0x09, 0x00, 0x00, 0x00
        /*0020*/ 	.byte	0x00, 0x00, 0x00, 0x00


//--------------------- .nv.info._Z14find_solutionsyyPyS_S_ --------------------------
	.section	.nv.info._Z14find_solutionsyyPyS_S_,"",@"SHT_CUDA_INFO"
	.sectionflags	@""
	.align	4


	//----- nvinfo : EIATTR_CUDA_API_VERSION
	.align		4
        /*0000*/ 	.byte	0x04, 0x37
        /*0002*/ 	.short	(.L_8 - .L_7)
.L_7:
        /*0004*/ 	.word	0x00000082


	//----- nvinfo : EIATTR_KPARAM_INFO
	.align		4
.L_8:
        /*0008*/ 	.byte	0x04, 0x17
        /*000a*/ 	.short	(.L_10 - .L_9)
.L_9:
        /*000c*/ 	.word	0x00000000
        /*0010*/ 	.short	0x0004
        /*0012*/ 	.short	0x0020
        /*0014*/ 	.byte	0x00, 0xf5, 0x21, 0x00


	//----- nvinfo : EIATTR_KPARAM_INFO
	.align		4
.L_10:
        /*0018*/ 	.byte	0x04, 0x17
        /*001a*/ 	.short	(.L_12 - .L_11)
.L_11:
        /*001c*/ 	.word	0x00000000
        /*0020*/ 	.short	0x0003
        /*0022*/ 	.short	0x0018
        /*0024*/ 	.byte	0x00, 0xf5, 0x21, 0x00


	//----- nvinfo : EIATTR_KPARAM_INFO
	.align		4
.L_12:
        /*0028*/ 	.byte	0x04, 0x17
        /*002a*/ 	.short	(.L_14 - .L_13)
.L_13:
        /*002c*/ 	.word	0x00000000
        /*0030*/ 	.short	0x0002
        /*0032*/ 	.short	0x0010
        /*0034*/ 	.byte	0x00, 0xf5, 0x21, 0x00


	//----- nvinfo : EIATTR_KPARAM_INFO
	.align		4
.L_14:
        /*0038*/ 	.byte	0x04, 0x17
        /*003a*/ 	.short	(.L_16 - .L_15)
.L_15:
        /*003c*/ 	.word	0x00000000
        /*0040*/ 	.short	0x0001
        /*0042*/ 	.short	0x0008
        /*0044*/ 	.byte	0x00, 0xf0, 0x21, 0x00


	//----- nvinfo : EIATTR_KPARAM_INFO
	.align		4
.L_16:
        /*0048*/ 	.byte	0x04, 0x17
        /*004a*/ 	.short	(.L_18 - .L_17)
.L_17:
        /*004c*/ 	.word	0x00000000
        /*0050*/ 	.short	0x0000
        /*0052*/ 	.short	0x0000
        /*0054*/ 	.byte	0x00, 0xf0, 0x21, 0x00


	//----- nvinfo : EIATTR_SPARSE_MMA_MASK
	.align		4
.L_18:
        /*0058*/ 	.byte	0x03, 0x50
        /*005a*/ 	.short	0x0000


	//----- nvinfo : EIATTR_MAXREG_COUNT
	.align		4
        /*005c*/ 	.byte	0x03, 0x1b
        /*005e*/ 	.short	0x00ff


	//----- nvinfo : EIATTR_EXTERNS
	.align		4
        /*0060*/ 	.byte	0x04, 0x0f
        /*0062*/ 	.short	(.L_20 - .L_19)


	//   ....[0]....
	.align		4
.L_19:
        /*0064*/ 	.word	index@(vprintf)


	//----- nvinfo : EIATTR_MERCURY_ISA_VERSION
	.align		4
.L_20:
        /*0068*/ 	.byte	0x03, 0x5f
        /*006a*/ 	.short	0x0101


	//----- nvinfo : EIATTR_INT_WARP_WIDE_INSTR_OFFSETS
	.align		4
        /*006c*/ 	.byte	0x04, 0x31
        /*006e*/ 	.short	(.L_22 - .L_21)


	//   ....[0]....
.L_21:
        /*0070*/ 	.word	0x00000bb0


	//   ....[1]....
        /*0074*/ 	.word	0x00000cc0


	//   ....[2]....
        /*0078*/ 	.word	0x00000cd0


	//   ....[3]....
        /*007c*/ 	.word	0x00000ec0


	//   ....[4]....
        /*0080*/ 	.word	0x00000fd0


	//   ....[5]....
        /*0084*/ 	.word	0x00000fe0


	//----- nvinfo : EIATTR_VRC_CTA_INIT_COUNT
	.align		4
.L_22:
        /*0088*/ 	.byte	0x02, 0x4a
	.zero		1
	.zero		1


	//----- nvinfo : EIATTR_SYSCALL_OFFSETS
	.align		4
        /*008c*/ 	.byte	0x04, 0x46
        /*008e*/ 	.short	(.L_24 - .L_23)


	//   ....[0]....
.L_23:
        /*0090*/ 	.word	0x00001150


	//----- nvinfo : EIATTR_EXIT_INSTR_OFFSETS
	.align		4
.L_24:
        /*0094*/ 	.byte	0x04, 0x1c
        /*0096*/ 	.short	(.L_26 - .L_25)


	//   ....[0]....
.L_25:
        /*0098*/ 	.word	0x00000110


	//   ....[1]....
        /*009c*/ 	.word	0x000010a0


	//   ....[2]....
        /*00a0*/ 	.word	0x00001160


	//----- nvinfo : EIATTR_CRS_STACK_SIZE
	.align		4
.L_26:
        /*00a4*/ 	.byte	0x04, 0x1e
        /*00a6*/ 	.short	(.L_28 - .L_27)
.L_27:
        /*00a8*/ 	.word	0x00000000


	//----- nvinfo : EIATTR_CBANK_PARAM_SIZE
	.align		4
.L_28:
        /*00ac*/ 	.byte	0x03, 0x19
        /*00ae*/ 	.short	0x0028


	//----- nvinfo : EIATTR_PARAM_CBANK
	.align		4
        /*00b0*/ 	.byte	0x04, 0x0a
        /*00b2*/ 	.short	(.L_30 - .L_29)
	.align		4
.L_29:
        /*00b4*/ 	.word	index@(.nv.constant0._Z14find_solutionsyyPyS_S_)
        /*00b8*/ 	.short	0x0380
        /*00ba*/ 	.short	0x0028


	//----- nvinfo : EIATTR_SW_WAR
	.align		4
.L_30:
        /*00bc*/ 	.byte	0x04, 0x36
        /*00be*/ 	.short	(.L_32 - .L_31)
.L_31:
        /*00c0*/ 	.word	0x00000008
.L_32:


//--------------------- .nv.callgraph             --------------------------
	.section	.nv.callgraph,"",@"SHT_CUDA_CALLGRAPH"
	.align	4
	.sectionentsize	8
	.align		4
        /*0000*/ 	.word	0x00000000
	.align		4
        /*0004*/ 	.word	0xffffffff
	.align		4
        /*0008*/ 	.word	index@(_Z14find_solutionsyyPyS_S_)
	.align		4
        /*000c*/ 	.word	index@(vprintf)
	.align		4
        /*0010*/ 	.word	0x00000000
	.align		4
        /*0014*/ 	.word	0xfffffffe
	.align		4
        /*0018*/ 	.word	0x00000000
	.align		4
        /*001c*/ 	.word	0xfffffffd
	.align		4
        /*0020*/ 	.word	0x00000000
	.align		4
        /*0024*/ 	.word	0xfffffffc


//--------------------- .nv.constant4             --------------------------
	.section	.nv.constant4,"a",@progbits
	.align	8
	.align		8
.nv.constant4:
        /*0000*/ 	.dword	vprintf
	.align		8
        /*0008*/ 	.dword	$str


//--------------------- .text._Z14find_solutionsyyPyS_S_ --------------------------
	.section	.text._Z14find_solutionsyyPyS_S_,"ax",@progbits
	.align	128
        .global         _Z14find_solutionsyyPyS_S_
        .type           _Z14find_solutionsyyPyS_S_,@function
        .size           _Z14find_solutionsyyPyS_S_,(.L_x_13 - _Z14find_solutionsyyPyS_S_)
        .other          _Z14find_solutionsyyPyS_S_,@"STO_CUDA_ENTRY STV_DEFAULT"
_Z14find_solutionsyyPyS_S_:
.text._Z14find_solutionsyyPyS_S_:
[----:B------:R-:W0:Y:S01]  /*0000*/  LDC R1, c[0x0][0x37c] ;  /* 0x0000df00ff017b82 */ /* 0x000e220000000800 */
[----:B------:R-:W1:Y:S01]  /*0010*/  S2R R0, SR_CTAID.X ;  /* 0x0000000000007919 */ /* 0x000e620000002500 */
[----:B------:R-:W2:Y:S01]  /*0020*/  LDCU.128 UR8, c[0x0][0x380] ;  /* 0x00007000ff0877ac */ /* 0x000ea20008000c00 */
[----:B0-----:R-:W-:Y:S01]  /*0030*/  VIADD R1, R1, 0xffffffe8 ;  /* 0xffffffe801017836 */ /* 0x001fe20000000000 */
[----:B------:R-:W1:Y:S01]  /*0040*/  S2R R3, SR_TID.X ;  /* 0x0000000000037919 */ /* 0x000e620000002100 */
[----:B------:R-:W0:Y:S01]  /*0050*/  LDCU UR7, c[0x0][0x2fc] ;  /* 0x00005f80ff0777ac */ /* 0x000e220008000800 */
[----:B------:R-:W1:Y:S01]  /*0060*/  LDCU UR5, c[0x0][0x360] ;  /* 0x00006c00ff0577ac */ /* 0x000e620008000800 */
[----:B------:R-:W3:Y:S01]  /*0070*/  LDCU UR6, c[0x0][0x2f8] ;  /* 0x00005f00ff0677ac */ /* 0x000ee20008000800 */
[----:B--2---:R-:W-:-:S04]  /*0080*/  UIADD3 UR4, UP0, UPT, UR10, -UR8, URZ ;  /* 0x800000080a047290 */ /* 0x004fc8000ff1e0ff */
[----:B------:R-:W-:Y:S01]  /*0090*/  UIADD3 UR4, UP1, UPT, UR4, 0x1, URZ ;  /* 0x0000000104047890 */ /* 0x000fe2000ff3e0ff */
[----:B---3--:R-:W-:Y:S01]  /*00a0*/  IADD3 R6, P1, PT, R1, UR6, RZ ;  /* 0x0000000601067c10 */ /* 0x008fe2000ff3e0ff */
[----:B-1----:R-:W-:Y:S02]  /*00b0*/  IMAD R2, R0, UR5, R3 ;  /* 0x0000000500027c24 */ /* 0x002fe4000f8e0203 */
[----:B------:R-:W-:Y:S02]  /*00c0*/  UIADD3.X UR5, UPT, UPT, URZ, UR11, ~UR9, UP1, UP0 ;  /* 0x0000000bff057290 */ /* 0x000fe40008fe0c09 */
[----:B0-----:R-:W-:Y:S01]  /*00d0*/  IMAD.X R7, RZ, RZ, UR7, P1 ;  /* 0x00000007ff077e24 */ /* 0x001fe200088e06ff */
[----:B------:R-:W-:-:S03]  /*00e0*/  ISETP.LT.U32.AND P0, PT, R2, UR4, PT ;  /* 0x0000000402007c0c */ /* 0x000fc6000bf01070 */
[----:B------:R-:W-:-:S05]  /*00f0*/  IMAD.U32 R4, RZ, RZ, UR5 ;  /* 0x00000005ff047e24 */ /* 0x000fca000f8e00ff */
[----:B------:R-:W-:-:S13]  /*0100*/  ISETP.GT.U32.AND.EX P0, PT, R4, RZ, PT, P0 ;  /* 0x000000ff0400720c */ /* 0x000fda0003f04100 */
[----:B------:R-:W-:Y:S05]  /*0110*/  @!P0 EXIT ;  /* 0x000000000000894d */ /* 0x000fea0003800000 */
[----:B------:R-:W-:Y:S01]  /*0120*/  IADD3 R18, P0, PT, R2, UR8, RZ ;  /* 0x0000000802127c10 */ /* 0x000fe2000ff1e0ff */
[----:B------:R-:W0:Y:S01]  /*0130*/  LDCU.64 UR36, c[0x0][0x358] ;  /* 0x00006b00ff2477ac */ /* 0x000e220008000a00 */
[----:B------:R-:W-:Y:S03]  /*0140*/  BSSY B0, `(.L_x_0) ;  /* 0x00000d6000007945 */ /* 0x000fe60003800000 */
[----:B------:R-:W-:Y:S02]  /*0150*/  IMAD.X R19, RZ, RZ, UR9, P0 ;  /* 0x00000009ff137e24 */ /* 0x000fe400080e06ff */
[----:B------:R-:W-:-:S04]  /*0160*/  IMAD.WIDE.U32 R4, R18, R18, RZ ;  /* 0x0000001212047225 */ /* 0x000fc800078e00ff */
[-C--:B------:R-:W-:Y:S02]  /*0170*/  IMAD R9, R19, R18.reuse, RZ ;  /* 0x0000001213097224 */ /* 0x080fe400078e02ff */
[----:B------:R-:W-:-:S04]  /*0180*/  IMAD.WIDE.U32 R16, R4, R18, RZ ;  /* 0x0000001204107225 */ /* 0x000fc800078e00ff */
[----:B------:R-:W-:-:S04]  /*0190*/  IMAD R9, R18, R19, R9 ;  /* 0x0000001312097224 */ /* 0x000fc800078e0209 */
[----:B------:R-:W-:-:S04]  /*01a0*/  IMAD.IADD R15, R5, 0x1, R9 ;  /* 0x00000001050f7824 */ /* 0x000fc800078e0209 */
[----:B------:R-:W-:-:S04]  /*01b0*/  IMAD.WIDE.U32 R8, R15, R18, RZ ;  /* 0x000000120f087225 */ /* 0x000fc800078e00ff */
[----:B------:R-:W-:-:S04]  /*01c0*/  IMAD.WIDE.U32 R8, P0, R19, R4, R8 ;  /* 0x0000000413087225 */ /* 0x000fc80007800008 */
[----:B------:R-:W-:Y:S01]  /*01d0*/  IMAD.X R11, RZ, RZ, RZ, P0 ;  /* 0x000000ffff0b7224 */ /* 0x000fe200000e06ff */
[----:B------:R-:W-:Y:S01]  /*01e0*/  IADD3 R21, P1, PT, R17, R8, RZ ;  /* 0x0000000811157210 */ /* 0x000fe20007f3e0ff */
[----:B------:R-:W-:-:S04]  /*01f0*/  IMAD.MOV.U32 R10, RZ, RZ, R9 ;  /* 0x000000ffff0a7224 */ /* 0x000fc800078e0009 */
[----:B------:R-:W-:-:S04]  /*0200*/  IMAD.WIDE.U32 R4, R21, R18, RZ ;  /* 0x0000001215047225 */ /* 0x000fc800078e00ff */
[----:B------:R-:W-:-:S04]  /*0210*/  IMAD.WIDE.U32.X R8, R15, R19, R10, P1 ;  /* 0x000000130f087225 */ /* 0x000fc800008e040a */
[----:B------:R-:W-:-:S04]  /*0220*/  IMAD.WIDE.U32 R4, P2, R19, R16, R4 ;  /* 0x0000001013047225 */ /* 0x000fc80007840004 */
[----:B------:R-:W-:-:S04]  /*0230*/  IMAD.WIDE.U32 R16, R16, R18, RZ ;  /* 0x0000001210107225 */ /* 0x000fc800078e00ff */
[----:B------:R-:W-:Y:S01]  /*0240*/  IMAD.X R13, RZ, RZ, RZ, P2 ;  /* 0x000000ffff0d7224 */ /* 0x000fe200010e06ff */
[----:B------:R-:W-:Y:S01]  /*0250*/  IADD3 R4, P0, PT, R17, R4, RZ ;  /* 0x0000000411047210 */ /* 0x000fe20007f1e0ff */
[----:B------:R-:W-:Y:S01]  /*0260*/  IMAD.MOV.U32 R12, RZ, RZ, R5 ;  /* 0x000000ffff0c7224 */ /* 0x000fe200078e0005 */
[----:B------:R-:W-:-:S03]  /*0270*/  ISETP.NE.U32.AND P2, PT, R18, RZ, PT ;  /* 0x000000ff1200720c */ /* 0x000fc60003f45070 */
[----:B------:R-:W-:Y:S01]  /*0280*/  IMAD.WIDE.U32.X R10, R19, R21, R12, P0 ;  /* 0x00000015130a7225 */ /* 0x000fe200000e040c */
[----:B------:R-:W-:Y:S02]  /*0290*/  ISETP.NE.U32.AND P0, PT, R8, RZ, PT ;  /* 0x000000ff0800720c */ /* 0x000fe40003f05070 */
[----:B------:R-:W-:Y:S02]  /*02a0*/  ISETP.NE.U32.AND P1, PT, R10, RZ, PT ;  /* 0x000000ff0a00720c */ /* 0x000fe40003f25070 */
[----:B------:R-:W-:Y:S02]  /*02b0*/  ISETP.NE.AND.EX P0, PT, R9, RZ, PT, P0 ;  /* 0x000000ff0900720c */ /* 0x000fe40003f05300 */
[----:B------:R-:W-:Y:S02]  /*02c0*/  ISETP.NE.AND.EX P1, PT, R11, RZ, PT, P1 ;  /* 0x000000ff0b00720c */ /* 0x000fe40003f25310 */
[----:B------:R-:W-:Y:S02]  /*02d0*/  SEL R5, R18, RZ, P0 ;  /* 0x000000ff12057207 */ /* 0x000fe40000000000 */
[----:B------:R-:W-:-:S02]  /*02e0*/  SEL R8, RZ, 0x1, !P1 ;  /* 0x00000001ff087807 */ /* 0x000fc40004800000 */
[----:B------:R-:W-:Y:S02]  /*02f0*/  ISETP.NE.AND.EX P1, PT, R19, RZ, PT, P2 ;  /* 0x000000ff1300720c */ /* 0x000fe40003f25320 */
[----:B------:R-:W-:Y:S02]  /*0300*/  IADD3 R5, P2, PT, R5, R8, RZ ;  /* 0x0000000805057210 */ /* 0x000fe40007f5e0ff */
[----:B------:R-:W-:-:S05]  /*0310*/  SEL R8, R19, RZ, P0 ;  /* 0x000000ff13087207 */ /* 0x000fca0000000000 */
[----:B------:R-:W-:-:S04]  /*0320*/  IMAD.X R8, RZ, RZ, R8, P2 ;  /* 0x000000ffff087224 */ /* 0x000fc800010e0608 */
[----:B0-----:R-:W-:Y:S05]  /*0330*/  @!P1 BRA `(.L_x_1) ;  /* 0x0000000800d89947 */ /* 0x001fea0003800000 */
[----:B------:R-:W-:Y:S01]  /*0340*/  IMAD.MOV.U32 R10, RZ, RZ, R18 ;  /* 0x000000ffff0a7224 */ /* 0x000fe200078e0012 */
[----:B------:R-:W-:-:S07]  /*0350*/  MOV R11, R19 ;  /* 0x00000013000b7202 */ /* 0x000fce0000000f00 */
.L_x_10:
[-C--:B------:R-:W-:Y:S01]  /*0360*/  IMAD R9, R11, R10.reuse, RZ ;  /* 0x0000000a0b097224 */ /* 0x080fe200078e02ff */
[----:B------:R-:W-:Y:S01]  /*0370*/  BSSY B1, `(.L_x_2) ;  /* 0x00000ad000017945 */ /* 0x000fe20003800000 */
[----:B------:R-:W-:-:S04]  /*0380*/  IMAD.WIDE.U32 R20, R10, R10, RZ ;  /* 0x0000000a0a147225 */ /* 0x000fc800078e00ff */
[----:B------:R-:W-:Y:S02]  /*0390*/  IMAD R9, R10, R11, R9 ;  /* 0x0000000b0a097224 */ /* 0x000fe400078e0209 */
[----:B------:R-:W-:-:S04]  /*03a0*/  IMAD.WIDE.U32 R14, R20, R10, RZ ;  /* 0x0000000a140e7225 */ /* 0x000fc800078e00ff */
        /* <DEDUP_REMOVED lines=11> */
[----:B------:R-:W-:Y:S01]  /*0460*/  IADD3 RZ, P0, PT, R12, R15, RZ ;  /* 0x0000000f0cff7210 */ /* 0x000fe20007f1e0ff */
[----:B------:R-:W-:Y:S02]  /*0470*/  IMAD.MOV.U32 R22, RZ, RZ, R13 ;  /* 0x000000ffff167224 */ /* 0x000fe400078e000d */
[----:B------:R-:W-:Y:S02]  /*0480*/  IMAD.IADD R9, R15, 0x1, R12 ;  /* 0x000000010f097824 */ /* 0x000fe400078e020c */
[----:B------:R-:W-:Y:S01]  /*0490*/  IMAD.WIDE.U32.X R22, R11, R27, R22, P0 ;  /* 0x0000001b0b167225 */ /* 0x000fe200000e0416 */
[----:B------:R-:W-:Y:S02]  /*04a0*/  ISETP.NE.U32.AND P0, PT, R20, RZ, PT ;  /* 0x000000ff1400720c */ /* 0x000fe40003f05070 */
[----:B------:R-:W-:Y:S02]  /*04b0*/  ISETP.NE.U32.AND P1, PT, R22, RZ, PT ;  /* 0x000000ff1600720c */ /* 0x000fe40003f25070 */
[----:B------:R-:W-:-:S02]  /*04c0*/  ISETP.NE.AND.EX P0, PT, R21, RZ, PT, P0 ;  /* 0x000000ff1500720c */ /* 0x000fc40003f05300 */
[----:B------:R-:W-:Y:S02]  /*04d0*/  ISETP.NE.AND.EX P1, PT, R23, RZ, PT, P1 ;  /* 0x000000ff1700720c */ /* 0x000fe40003f25310 */
[----:B------:R-:W-:Y:S02]  /*04e0*/  SEL R13, R10, RZ, P0 ;  /* 0x000000ff0a0d7207 */ /* 0x000fe40000000000 */
[----:B------:R-:W-:Y:S02]  /*04f0*/  SEL R20, RZ, 0x1, !P1 ;  /* 0x00000001ff147807 */ /* 0x000fe40004800000 */
[----:B------:R-:W-:Y:S02]  /*0500*/  ISETP.GT.U32.AND P1, PT, R14, R16, PT ;  /* 0x000000100e00720c */ /* 0x000fe40003f24070 */
[----:B------:R-:W-:Y:S02]  /*0510*/  IADD3 R12, P2, PT, R13, R20, RZ ;  /* 0x000000140d0c7210 */ /* 0x000fe40007f5e0ff */
[----:B------:R-:W-:-:S02]  /*0520*/  SEL R13, R11, RZ, P0 ;  /* 0x000000ff0b0d7207 */ /* 0x000fc40000000000 */
[----:B------:R-:W-:Y:S02]  /*0530*/  ISETP.GT.U32.AND.EX P0, PT, R9, R4, PT, P1 ;  /* 0x000000040900720c */ /* 0x000fe40003f04110 */
[CC--:B------:R-:W-:Y:S01]  /*0540*/  ISETP.GE.U32.AND P1, PT, R12.reuse, R5.reuse, PT ;  /* 0x000000050c00720c */ /* 0x0c0fe20003f26070 */
[----:B------:R-:W-:Y:S01]  /*0550*/  IMAD.X R13, RZ, RZ, R13, P2 ;  /* 0x000000ffff0d7224 */ /* 0x000fe200010e060d */
[----:B------:R-:W-:-:S04]  /*0560*/  ISETP.GT.U32.AND P2, PT, R12, R5, PT ;  /* 0x000000050c00720c */ /* 0x000fc80003f44070 */
[CC--:B------:R-:W-:Y:S02]  /*0570*/  ISETP.GT.U32.OR.EX P0, PT, R13.reuse, R8.reuse, P0, P2 ;  /* 0x000000080d00720c */ /* 0x0c0fe40000704520 */
[----:B------:R-:W-:-:S13]  /*0580*/  ISETP.GE.U32.AND.EX P1, PT, R13, R8, PT, P1 ;  /* 0x000000080d00720c */ /* 0x000fda0003f26110 */
[----:B------:R-:W-:Y:S05]  /*0590*/  @P0 BRA P1, `(.L_x_3) ;  /* 0x0000000800280947 */ /* 0x000fea0000800000 */
[----:B------:R-:W-:Y:S02]  /*05a0*/  IMAD.MOV.U32 R28, RZ, RZ, R10 ;  /* 0x000000ffff1c7224 */ /* 0x000fe400078e000a */
[----:B------:R-:W-:-:S07]  /*05b0*/  IMAD.MOV.U32 R29, RZ, RZ, R11 ;  /* 0x000000ffff1d7224 */ /* 0x000fce00078e000b */
.L_x_9:
[-C--:B------:R-:W-:Y:S01]  /*05c0*/  IMAD R22, R29, R28.reuse, RZ ;  /* 0x0000001c1d167224 */ /* 0x080fe200078e02ff */
[----:B------:R-:W-:Y:S05]  /*05d0*/  YIELD ;  /* 0x0000000000007946 */ /* 0x000fea0003800000 */
[C---:B------:R-:W-:Y:S01]  /*05e0*/  IMAD.WIDE.U32 R20, R28.reuse, R28, RZ ;  /* 0x0000001c1c147225 */ /* 0x040fe200078e00ff */
[----:B------:R-:W-:Y:S03]  /*05f0*/  BSSY.RECONVERGENT B2, `(.L_x_4) ;  /* 0x000007f000027945 */ /* 0x000fe60003800200 */
[----:B------:R-:W-:-:S02]  /*0600*/  IMAD R35, R28, R29, R22 ;  /* 0x0000001d1c237224 */ /* 0x000fc400078e0216 */
[----:B------:R-:W-:-:S03]  /*0610*/  IMAD.WIDE.U32 R24, R20, R28, RZ ;  /* 0x0000001c14187225 */ /* 0x000fc600078e00ff */
[----:B------:R-:W-:-:S05]  /*0620*/  IADD3 R35, PT, PT, R21, R35, RZ ;  /* 0x0000002315237210 */ /* 0x000fca0007ffe0ff */
        /* <DEDUP_REMOVED lines=12> */
[----:B------:R-:W-:-:S03]  /*06f0*/  IADD3 R31, P3, PT, R14, R24, RZ ;  /* 0x000000180e1f7210 */ /* 0x000fc60007f7e0ff */
[----:B------:R-:W-:Y:S01]  /*0700*/  IMAD.WIDE.U32.X R20, R29, R33, R20, P0 ;  /* 0x000000211d147225 */ /* 0x000fe200000e0414 */
[----:B------:R-:W-:Y:S02]  /*0710*/  ISETP.NE.U32.AND P0, PT, R26, RZ, PT ;  /* 0x000000ff1a00720c */ /* 0x000fe40003f05070 */
[----:B------:R-:W-:Y:S01]  /*0720*/  ISETP.GE.U32.AND P1, PT, R31, R24, PT ;  /* 0x000000181f00720c */ /* 0x000fe20003f26070 */
[----:B------:R-:W-:Y:S01]  /*0730*/  IMAD.X R35, R22, 0x1, R9, P3 ;  /* 0x0000000116237824 */ /* 0x000fe200018e0609 */
[----:B------:R-:W-:Y:S02]  /*0740*/  ISETP.NE.U32.AND P2, PT, R20, RZ, PT ;  /* 0x000000ff1400720c */ /* 0x000fe40003f45070 */
[----:B------:R-:W-:Y:S02]  /*0750*/  ISETP.NE.AND.EX P0, PT, R27, RZ, PT, P0 ;  /* 0x000000ff1b00720c */ /* 0x000fe40003f05300 */
[----:B------:R-:W-:Y:S02]  /*0760*/  ISETP.NE.AND.EX P2, PT, R21, RZ, PT, P2 ;  /* 0x000000ff1500720c */ /* 0x000fe40003f45320 */
[----:B------:R-:W-:-:S02]  /*0770*/  ISETP.GE.U32.AND.EX P1, PT, R35, R22, PT, P1 ;  /* 0x000000162300720c */ /* 0x000fc40003f26110 */
[----:B------:R-:W-:Y:S02]  /*0780*/  SEL R23, R28, RZ, P0 ;  /* 0x000000ff1c177207 */ /* 0x000fe40000000000 */
[----:B------:R-:W-:Y:S02]  /*0790*/  SEL R20, RZ, 0x1, !P2 ;  /* 0x00000001ff147807 */ /* 0x000fe40005000000 */
[----:B------:R-:W-:Y:S02]  /*07a0*/  SEL R21, RZ, 0x1, P1 ;  /* 0x00000001ff157807 */ /* 0x000fe40000800000 */
[----:B------:R-:W-:Y:S02]  /*07b0*/  IADD3 R20, P2, P1, R20, R23, R12 ;  /* 0x0000001714147210 */ /* 0x000fe4000795e00c */
[----:B------:R-:W-:Y:S02]  /*07c0*/  SEL R22, R29, RZ, P0 ;  /* 0x000000ff1d167207 */ /* 0x000fe40000000000 */
[----:B------:R-:W-:-:S02]  /*07d0*/  IADD3 R30, P3, PT, R20, R21, RZ ;  /* 0x00000015141e7210 */ /* 0x000fc40007f7e0ff */
[----:B------:R-:W-:Y:S02]  /*07e0*/  IADD3.X R20, PT, PT, RZ, R22, R13, P2, P1 ;  /* 0x00000016ff147210 */ /* 0x000fe400017e240d */
[----:B------:R-:W-:Y:S02]  /*07f0*/  ISETP.GE.U32.AND P0, PT, R16, R31, PT ;  /* 0x0000001f1000720c */ /* 0x000fe40003f06070 */
[CC--:B------:R-:W-:Y:S01]  /*0800*/  ISETP.GT.U32.AND P1, PT, R5.reuse, R30.reuse, PT ;  /* 0x0000001e0500720c */ /* 0x0c0fe20003f24070 */
[----:B------:R-:W-:Y:S01]  /*0810*/  IMAD.X R21, RZ, RZ, R20, P3 ;  /* 0x000000ffff157224 */ /* 0x000fe200018e0614 */
[----:B------:R-:W-:Y:S02]  /*0820*/  ISETP.GE.U32.AND.EX P0, PT, R4, R35, PT, P0 ;  /* 0x000000230400720c */ /* 0x000fe40003f06100 */
[----:B------:R-:W-:Y:S02]  /*0830*/  ISETP.LT.U32.AND P2, PT, R5, R30, PT ;  /* 0x0000001e0500720c */ /* 0x000fe40003f41070 */
[----:B------:R-:W-:-:S02]  /*0840*/  ISETP.GT.U32.AND.EX P3, PT, R8, R21, PT, P1 ;  /* 0x000000150800720c */ /* 0x000fc40003f64110 */
[----:B------:R-:W-:-:S13]  /*0850*/  ISETP.LT.U32.OR.EX P1, PT, R8, R21, !P0, P2 ;  /* 0x000000150800720c */ /* 0x000fda0004721520 */
[----:B------:R-:W-:Y:S05]  /*0860*/  @P1 BRA !P3, `(.L_x_5) ;  /* 0x00000004005c1947 */ /* 0x000fea0005800000 */
[----:B------:R-:W-:Y:S01]  /*0870*/  SEL R32, RZ, 0xffffffff, P0 ;  /* 0xffffffffff207807 */ /* 0x000fe20000000000 */
[----:B------:R-:W-:Y:S01]  /*0880*/  BSSY.RECONVERGENT B3, `(.L_x_6) ;  /* 0x000002e000037945 */ /* 0x000fe20003800200 */
[----:B------:R-:W-:Y:S01]  /*0890*/  IADD3 R31, P0, PT, -R31, R16, RZ ;  /* 0x000000101f1f7210 */ /* 0x000fe20007f1e1ff */
[----:B------:R-:W-:Y:S01]  /*08a0*/  IMAD.MOV.U32 R33, RZ, RZ, 0x1 ;  /* 0x00000001ff217424 */ /* 0x000fe200078e00ff */
[----:B------:R-:W-:Y:S01]  /*08b0*/  IADD3 R30, P1, P2, R32, R5, -R30 ;  /* 0x00000005201e7210 */ /* 0x000fe20007a3e81e */
[----:B------:R-:W-:Y:S02]  /*08c0*/  IMAD.MOV.U32 R34, RZ, RZ, RZ ;  /* 0x000000ffff227224 */ /* 0x000fe400078e00ff */
[----:B------:R-:W-:Y:S01]  /*08d0*/  IMAD.X R35, R4, 0x1, ~R35, P0 ;  /* 0x0000000104237824 */ /* 0x000fe200000e0e23 */
[----:B------:R-:W-:-:S09]  /*08e0*/  IADD3.X R32, PT, PT, R32, R8, ~R21, P1, P2 ;  /* 0x0000000820207210 */ /* 0x000fd20000fe4c15 */
.L_x_8:
[-C--:B------:R-:W-:Y:S02]  /*08f0*/  IMAD R20, R34, R33.reuse, RZ ;  /* 0x0000002122147224 */ /* 0x080fe400078e02ff */
[----:B------:R-:W-:-:S04]  /*0900*/  IMAD.WIDE.U32 R24, R33, R33, RZ ;  /* 0x0000002121187225 */ /* 0x000fc800078e00ff */
[----:B------:R-:W-:-:S05]  /*0910*/  IMAD R27, R33, R34, R20 ;  /* 0x00000022211b7224 */ /* 0x000fca00078e0214 */
[----:B------:R-:W-:-:S05]  /*0920*/  IADD3 R27, PT, PT, R25, R27, RZ ;  /* 0x0000001b191b7210 */ /* 0x000fca0007ffe0ff */
[----:B------:R-:W-:-:S04]  /*0930*/  IMAD.WIDE.U32 R22, R27, R33, RZ ;  /* 0x000000211b167225 */ /* 0x000fc800078e00ff */
[----:B------:R-:W-:-:S04]  /*0940*/  IMAD.WIDE.U32 R22, P0, R34, R24, R22 ;  /* 0x0000001822167225 */ /* 0x000fc80007800016 */
[----:B------:R-:W-:-:S04]  /*0950*/  IMAD.WIDE.U32 R24, R24, R33, RZ ;  /* 0x0000002118187225 */ /* 0x000fc800078e00ff */
        /* <DEDUP_REMOVED lines=9> */
[----:B------:R-:W-:-:S04]  /*09f0*/  IMAD.MOV.U32 R26, RZ, RZ, R23 ;  /* 0x000000ffff1a7224 */ /* 0x000fc800078e0017 */
[----:B------:R-:W-:Y:S01]  /*0a00*/  IMAD.WIDE.U32.X R26, R34, R37, R26, P0 ;  /* 0x00000025221a7225 */ /* 0x000fe200000e041a */
[----:B------:R-:W-:Y:S02]  /*0a10*/  ISETP.NE.U32.AND P0, PT, R20, RZ, PT ;  /* 0x000000ff1400720c */ /* 0x000fe40003f05070 */
[----:B------:R-:W-:Y:S02]  /*0a20*/  ISETP.NE.U32.AND P1, PT, R26, RZ, PT ;  /* 0x000000ff1a00720c */ /* 0x000fe40003f25070 */
[----:B------:R-:W-:Y:S02]  /*0a30*/  ISETP.NE.AND.EX P0, PT, R21, RZ, PT, P0 ;  /* 0x000000ff1500720c */ /* 0x000fe40003f05300 */
[----:B------:R-:W-:Y:S02]  /*0a40*/  ISETP.NE.AND.EX P1, PT, R27, RZ, PT, P1 ;  /* 0x000000ff1b00720c */ /* 0x000fe40003f25310 */
[----:B------:R-:W-:Y:S02]  /*0a50*/  SEL R21, R33, RZ, P0 ;  /* 0x000000ff21157207 */ /* 0x000fe40000000000 */
[----:B------:R-:W-:-:S04]  /*0a60*/  SEL R20, RZ, 0x1, !P1 ;  /* 0x00000001ff147807 */ /* 0x000fc80004800000 */
[----:B------:R-:W-:Y:S02]  /*0a70*/  IADD3 R21, P2, PT, R21, R20, RZ ;  /* 0x0000001415157210 */ /* 0x000fe40007f5e0ff */
[----:B------:R-:W-:Y:S02]  /*0a80*/  SEL R20, R34, RZ, P0 ;  /* 0x000000ff22147207 */ /* 0x000fe40000000000 */
[----:B------:R-:W-:Y:S02]  /*0a90*/  ISETP.EQ.U32.AND P1, PT, R21, R30, PT ;  /* 0x0000001e1500720c */ /* 0x000fe40003f22070 */
[----:B------:R-:W-:Y:S01]  /*0aa0*/  ISETP.NE.U32.AND P0, PT, R24, R31, PT ;  /* 0x0000001f1800720c */ /* 0x000fe20003f05070 */
[----:B------:R-:W-:-:S03]  /*0ab0*/  IMAD.X R21, RZ, RZ, R20, P2 ;  /* 0x000000ffff157224 */ /* 0x000fc600010e0614 */
[----:B------:R-:W-:Y:S02]  /*0ac0*/  ISETP.NE.AND.EX P0, PT, R22, R35, PT, P0 ;  /* 0x000000231600720c */ /* 0x000fe40003f05300 */
[----:B------:R-:W-:-:S13]  /*0ad0*/  ISETP.EQ.AND.EX P1, PT, R21, R32, PT, P1 ;  /* 0x000000201500720c */ /* 0x000fda0003f22310 */
[----:B------:R-:W-:Y:S05]  /*0ae0*/  @!P0 BRA P1, `(.L_x_7) ;  /* 0x00000000001c8947 */ /* 0x000fea0000800000 */
[----:B------:R-:W-:-:S05]  /*0af0*/  IADD3 R33, P0, PT, R33, 0x1, RZ ;  /* 0x0000000121217810 */ /* 0x000fca0007f1e0ff */
[----:B------:R-:W-:Y:S01]  /*0b00*/  IMAD.X R34, RZ, RZ, R34, P0 ;  /* 0x000000ffff227224 */ /* 0x000fe200000e0622 */
[----:B------:R-:W-:-:S04]  /*0b10*/  ISETP.GT.U32.AND P0, PT, R33, R28, PT ;  /* 0x0000001c2100720c */ /* 0x000fc80003f04070 */
[----:B------:R-:W-:-:S13]  /*0b20*/  ISETP.GT.U32.AND.EX P0, PT, R34, R29, PT, P0 ;  /* 0x0000001d2200720c */ /* 0x000fda0003f04100 */
[----:B------:R-:W-:Y:S05]  /*0b30*/  @!P0 BRA `(.L_x_8) ;  /* 0xfffffffc006c8947 */ /* 0x000fea000383ffff */
[----:B------:R-:W-:Y:S02]  /*0b40*/  IMAD.MOV.U32 R33, RZ, RZ, RZ ;  /* 0x000000ffff217224 */ /* 0x000fe400078e00ff */
[----:B------:R-:W-:-:S07]  /*0b50*/  IMAD.MOV.U32 R34, RZ, RZ, RZ ;  /* 0x000000ffff227224 */ /* 0x000fce00078e00ff */
.L_x_7:
[----:B------:R-:W-:Y:S05]  /*0b60*/  BSYNC.RECONVERGENT B3 ;  /* 0x0000000000037941 */ /* 0x000fea0003800200 */
.L_x_6:
[----:B------:R-:W-:-:S04]  /*0b70*/  ISETP.NE.U32.AND P0, PT, R33, RZ, PT ;  /* 0x000000ff2100720c */ /* 0x000fc80003f05070 */
[----:B------:R-:W-:-:S13]  /*0b80*/  ISETP.NE.AND.EX P0, PT, R34, RZ, PT, P0 ;  /* 0x000000ff2200720c */ /* 0x000fda0003f05300 */
[----:B------:R-:W-:Y:S05]  /*0b90*/  @!P0 BRA `(.L_x_5) ;  /* 0x0000000000908947 */ /* 0x000fea0003800000 */
[----:B------:R-:W0:Y:S01]  /*0ba0*/  S2R R20, SR_LANEID ;  /* 0x0000000000147919 */ /* 0x000e220000000000 */
[----:B------:R-:W-:Y:S01]  /*0bb0*/  VOTEU.ANY UR5, UPT, PT ;  /* 0x0000000000057886 */ /* 0x000fe200038e0100 */
[----:B------:R-:W1:Y:S01]  /*0bc0*/  LDC.64 R22, c[0x0][0x398] ;  /* 0x0000e600ff167b82 */ /* 0x000e620000000a00 */
[----:B------:R-:W0:Y:S01]  /*0bd0*/  FLO.U32 R27, UR5 ;  /* 0x00000005001b7d00 */ /* 0x000e2200080e0000 */
[----:B------:R-:W-:Y:S01]  /*0be0*/  UPOPC UR6, UR5 ;  /* 0x00000005000672bf */ /* 0x000fe20008000000 */
[----:B------:R-:W-:-:S03]  /*0bf0*/  UMOV UR4, URZ ;  /* 0x000000ff00047c82 */ /* 0x000fc60008000000 */
[----:B------:R-:W-:-:S04]  /*0c00*/  UIMAD.WIDE.U32 UR6, UR6, 0x4, URZ ;  /* 0x00000004060678a5 */ /* 0x000fc8000f8e00ff */
[----:B------:R-:W-:Y:S01]  /*0c10*/  UIADD3 UR4, UPT, UPT, UR7, UR4, URZ ;  /* 0x0000000407047290 */ /* 0x000fe2000fffe0ff */
[----:B------:R-:W2:Y:S01]  /*0c20*/  S2R R26, SR_LTMASK ;  /* 0x00000000001a7919 */ /* 0x000ea20000003900 */
[----:B------:R-:W-:-:S04]  /*0c30*/  MOV R21, UR7 ;  /* 0x0000000700157c02 */ /* 0x000fc80008000f00 */
[----:B------:R-:W-:Y:S01]  /*0c40*/  IMAD.U32 R25, RZ, RZ, UR4 ;  /* 0x00000004ff197e24 */ /* 0x000fe2000f8e00ff */
[----:B0-----:R-:W-:Y:S01]  /*0c50*/  ISETP.EQ.U32.AND P0, PT, R27, R20, PT ;  /* 0x000000141b00720c */ /* 0x001fe20003f02070 */
[----:B------:R-:W-:-:S04]  /*0c60*/  IMAD.U32 R20, RZ, RZ, UR6 ;  /* 0x00000006ff147e24 */ /* 0x000fc8000f8e00ff */
[----:B------:R-:W-:-:S08]  /*0c70*/  IMAD.MOV.U32 R24, RZ, RZ, R20 ;  /* 0x000000ffff187224 */ /* 0x000fd000078e0014 */
[----:B-1----:R-:W3:Y:S01]  /*0c80*/  @P0 ATOMG.E.ADD.64.STRONG.GPU PT, R22, desc[UR36][R22.64], R24 ;  /* 0x80000018161609a8 */ /* 0x002ee200081ef524 */
[----:B--2---:R-:W-:Y:S01]  /*0c90*/  LOP3.LUT R26, R26, UR5, RZ, 0xc0, !PT ;  /* 0x000000051a1a7c12 */ /* 0x004fe2000f8ec0ff */
[----:B------:R-:W-:-:S03]  /*0ca0*/  UMOV UR4, URZ ;  /* 0x000000ff00047c82 */ /* 0x000fc60008000000 */
[----:B------:R-:W0:Y:S01]  /*0cb0*/  POPC R31, R26 ;  /* 0x0000001a001f7309 */ /* 0x000e220000000000 */
[----:B---3--:R-:W-:Y:S04]  /*0cc0*/  SHFL.IDX PT, R20, R22, R27, 0x1f ;  /* 0x00001f1b16147589 */ /* 0x008fe800000e0000 */
[----:B------:R-:W0:Y:S02]  /*0cd0*/  SHFL.IDX PT, R21, R23, R27, 0x1f ;  /* 0x00001f1b17157589 */ /* 0x000e2400000e0000 */
[----:B0-----:R-:W-:-:S04]  /*0ce0*/  IMAD.WIDE.U32 R20, R31, 0x4, R20 ;  /* 0x000000041f147825 */ /* 0x001fc800078e0014 */
[----:B------:R-:W-:Y:S01]  /*0cf0*/  VIADD R31, R21, UR4 ;  /* 0x00000004151f7c36 */ /* 0x000fe20008000000 */
[----:B------:R-:W-:-:S04]  /*0d00*/  IADD3 R30, P1, PT, R20, 0x4, RZ ;  /* 0x00000004141e7810 */ /* 0x000fc80007f3e0ff */
[----:B------:R-:W-:Y:S01]  /*0d10*/  ISETP.GT.U32.AND P0, PT, R30, 0x2625a00, PT ;  /* 0x02625a001e00780c */ /* 0x000fe20003f04070 */
[----:B------:R-:W-:-:S05]  /*0d20*/  IMAD.X R24, RZ, RZ, R31, P1 ;  /* 0x000000ffff187224 */ /* 0x000fca00008e061f */
[----:B------:R-:W-:-:S13]  /*0d30*/  ISETP.GT.U32.AND.EX P0, PT, R24, RZ, PT, P0 ;  /* 0x000000ff1800720c */ /* 0x000fda0003f04100 */
[----:B------:R-:W-:Y:S05]  /*0d40*/  @P0 BRA `(.L_x_5) ;  /* 0x0000000000240947 */ /* 0x000fea0003800000 */
[----:B------:R-:W0:Y:S01]  /*0d50*/  LDCU.64 UR4, c[0x0][0x390] ;  /* 0x00007200ff0477ac */ /* 0x000e220008000a00 */
[----:B------:R-:W-:Y:S01]  /*0d60*/  IMAD.MOV.U32 R21, RZ, RZ, R34 ;  /* 0x000000ffff157224 */ /* 0x000fe200078e0022 */
[----:B0-----:R-:W-:-:S04]  /*0d70*/  LEA R22, P0, R20, UR4, 0x3 ;  /* 0x0000000414167c11 */ /* 0x001fc8000f8018ff */
[----:B------:R-:W-:Y:S01]  /*0d80*/  LEA.HI.X R23, R20, UR5, R31, 0x3, P0 ;  /* 0x0000000514177c11 */ /* 0x000fe200080f1c1f */
[----:B------:R-:W-:-:S04]  /*0d90*/  IMAD.MOV.U32 R20, RZ, RZ, R33 ;  /* 0x000000ffff147224 */ /* 0x000fc800078e0021 */
[----:B------:R0:W-:Y:S04]  /*0da0*/  STG.E.64 desc[UR36][R22.64+0x8], R28 ;  /* 0x0000081c16007986 */ /* 0x0001e8000c101b24 */
[----:B------:R0:W-:Y:S04]  /*0db0*/  STG.E.64 desc[UR36][R22.64], R20 ;  /* 0x0000001416007986 */ /* 0x0001e8000c101b24 */
[----:B------:R0:W-:Y:S04]  /*0dc0*/  STG.E.64 desc[UR36][R22.64+0x10], R10 ;  /* 0x0000100a16007986 */ /* 0x0001e8000c101b24 */
[----:B------:R0:W-:Y:S02]  /*0dd0*/  STG.E.64 desc[UR36][R22.64+0x18], R18 ;  /* 0x0000181216007986 */ /* 0x0001e4000c101b24 */
.L_x_5:
[----:B------:R-:W-:Y:S05]  /*0de0*/  BSYNC.RECONVERGENT B2 ;  /* 0x0000000000027941 */ /* 0x000fea0003800200 */
.L_x_4:
[----:B0-----:R-:W-:-:S04]  /*0df0*/  IADD3 R28, P0, PT, R28, -0x1, RZ ;  /* 0xffffffff1c1c7810 */ /* 0x001fc80007f1e0ff */
[----:B------:R-:W-:Y:S02]  /*0e00*/  IADD3.X R29, PT, PT, R29, -0x1, RZ, P0, !PT ;  /* 0xffffffff1d1d7810 */ /* 0x000fe400007fe4ff */
[----:B------:R-:W-:-:S04]  /*0e10*/  ISETP.NE.U32.AND P0, PT, R28, RZ, PT ;  /* 0x000000ff1c00720c */ /* 0x000fc80003f05070 */
[----:B------:R-:W-:-:S13]  /*0e20*/  ISETP.NE.AND.EX P0, PT, R29, RZ, PT, P0 ;  /* 0x000000ff1d00720c */ /* 0x000fda0003f05300 */
[----:B------:R-:W-:Y:S05]  /*0e30*/  @P0 BRA `(.L_x_9) ;  /* 0xfffffff400e00947 */ /* 0x000fea000383ffff */
.L_x_3:
[----:B------:R-:W-:Y:S05]  /*0e40*/  BSYNC B1 ;  /* 0x0000000000017941 */ /* 0x000fea0003800000 */
.L_x_2:
[----:B------:R-:W-:-:S04]  /*0e50*/  IADD3 R10, P0, PT, R10, -0x1, RZ ;  /* 0xffffffff0a0a7810 */ /* 0x000fc80007f1e0ff */
[----:B------:R-:W-:Y:S02]  /*0e60*/  IADD3.X R11, PT, PT, R11, -0x1, RZ, P0, !PT ;  /* 0xffffffff0b0b7810 */ /* 0x000fe400007fe4ff */
[----:B------:R-:W-:-:S04]  /*0e70*/  ISETP.NE.U32.AND P0, PT, R10, RZ, PT ;  /* 0x000000ff0a00720c */ /* 0x000fc80003f05070 */
[----:B------:R-:W-:-:S13]  /*0e80*/  ISETP.NE.AND.EX P0, PT, R11, RZ, PT, P0 ;  /* 0x000000ff0b00720c */ /* 0x000fda0003f05300 */
[----:B------:R-:W-:Y:S05]  /*0e90*/  @P0 BRA `(.L_x_10) ;  /* 0xfffffff400300947 */ /* 0x000fea000383ffff */
.L_x_1:
[----:B------:R-:W-:Y:S05]  /*0ea0*/  BSYNC B0 ;  /* 0x0000000000007941 */ /* 0x000fea0003800000 */
.L_x_0:
[----:B------:R-:W0:Y:S01]  /*0eb0*/  S2R R8, SR_LANEID ;  /* 0x0000000000087919 */ /* 0x000e220000000000 */
[----:B------:R-:W-:Y:S01]  /*0ec0*/  VOTEU.ANY UR5, UPT, PT ;  /* 0x0000000000057886 */ /* 0x000fe200038e0100 */
[----:B------:R-:W1:Y:S01]  /*0ed0*/  LDC.64 R4, c[0x0][0x3a0] ;  /* 0x0000e800ff047b82 */ /* 0x000e620000000a00 */
[----:B------:R-:W0:Y:S01]  /*0ee0*/  FLO.U32 R15, UR5 ;  /* 0x00000005000f7d00 */ /* 0x000e2200080e0000 */
[----:B------:R-:W-:Y:S01]  /*0ef0*/  UPOPC UR6, UR5 ;  /* 0x00000005000672bf */ /* 0x000fe20008000000 */
[----:B------:R-:W-:-:S03]  /*0f00*/  UMOV UR4, URZ ;  /* 0x000000ff00047c82 */ /* 0x000fc60008000000 */
[----:B------:R-:W-:-:S04]  /*0f10*/  UIMAD.WIDE.U32 UR6, UR6, 0x1, URZ ;  /* 0x00000001060678a5 */ /* 0x000fc8000f8e00ff */
[----:B------:R-:W-:Y:S02]  /*0f20*/  UIADD3 UR4, UPT, UPT, UR7, UR4, URZ ;  /* 0x0000000407047290 */ /* 0x000fe4000fffe0ff */
[----:B------:R-:W-:-:S04]  /*0f30*/  IMAD.U32 R9, RZ, RZ, UR7 ;  /* 0x00000007ff097e24 */ /* 0x000fc8000f8e00ff */
[----:B------:R-:W-:Y:S02]  /*0f40*/  MOV R9, UR4 ;  /* 0x0000000400097c02 */ /* 0x000fe40008000f00 */
[----:B0-----:R-:W-:Y:S01]  /*0f50*/  ISETP.EQ.U32.AND P0, PT, R15, R8, PT ;  /* 0x000000080f00720c */ /* 0x001fe20003f02070 */
[----:B------:R-:W-:-:S12]  /*0f60*/  IMAD.U32 R8, RZ, RZ, UR6 ;  /* 0x00000006ff087e24 */ /* 0x000fd8000f8e00ff */
[----:B-1----:R-:W2:Y:S01]  /*0f70*/  @P0 ATOMG.E.ADD.64.STRONG.GPU PT, R4, desc[UR36][R4.64], R8 ;  /* 0x80000008040409a8 */ /* 0x002ea200081ef524 */
[----:B------:R-:W-:Y:S01]  /*0f80*/  UMOV UR4, URZ ;  /* 0x000000ff00047c82 */ /* 0x000fe20008000000 */
[----:B------:R-:W-:Y:S01]  /*0f90*/  IMAD.MOV.U32 R12, RZ, RZ, -0x3d70a3d7 ;  /* 0xc28f5c29ff0c7424 */ /* 0x000fe200078e00ff */
[----:B------:R-:W0:Y:S02]  /*0fa0*/  S2R R14, SR_LTMASK ;  /* 0x00000000000e7919 */ /* 0x000e240000003900 */
[----:B0-----:R-:W-:-:S04]  /*0fb0*/  LOP3.LUT R14, R14, UR5, RZ, 0xc0, !PT ;  /* 0x000000050e0e7c12 */ /* 0x001fc8000f8ec0ff */
[----:B------:R-:W0:Y:S01]  /*0fc0*/  POPC R13, R14 ;  /* 0x0000000e000d7309 */ /* 0x000e220000000000 */
[----:B--2---:R-:W-:Y:S04]  /*0fd0*/  SHFL.IDX PT, R10, R4, R15, 0x1f ;  /* 0x00001f0f040a7589 */ /* 0x004fe800000e0000 */
[----:B------:R-:W0:Y:S02]  /*0fe0*/  SHFL.IDX PT, R11, R5, R15, 0x1f ;  /* 0x00001f0f050b7589 */ /* 0x000e2400000e0000 */
[----:B0-----:R-:W-:-:S04]  /*0ff0*/  IMAD.WIDE.U32 R10, R13, 0x1, R10 ;  /* 0x000000010d0a7825 */ /* 0x001fc800078e000a */
[----:B------:R-:W-:Y:S02]  /*1000*/  VIADD R11, R11, UR4 ;  /* 0x000000040b0b7c36 */ /* 0x000fe40008000000 */
[----:B------:R-:W-:Y:S02]  /*1010*/  IMAD.MOV.U32 R13, RZ, RZ, -0x70a3d70b ;  /* 0x8f5c28f5ff0d7424 */ /* 0x000fe400078e00ff */
[----:B------:R-:W-:Y:S02]  /*1020*/  IMAD R11, R11, -0x3d70a3d7, RZ ;  /* 0xc28f5c290b0b7824 */ /* 0x000fe400078e02ff */
[----:B------:R-:W-:-:S04]  /*1030*/  IMAD.WIDE.U32 R8, R10, -0x3d70a3d7, R12 ;  /* 0xc28f5c290a087825 */ /* 0x000fc800078e000c */
[----:B------:R-:W-:-:S04]  /*1040*/  IMAD R11, R10, -0x70a3d70b, R11 ;  /* 0x8f5c28f50a0b7824 */ /* 0x000fc800078e020b */
[----:B------:R-:W-:-:S05]  /*1050*/  IMAD.IADD R9, R9, 0x1, R11 ;  /* 0x0000000109097824 */ /* 0x000fca00078e020b */
[----:B------:R-:W-:Y:S02]  /*1060*/  SHF.R.W.U32 R4, R8, 0x1, R9 ;  /* 0x0000000108047819 */ /* 0x000fe40000001e09 */
[----:B------:R-:W-:Y:S02]  /*1070*/  SHF.R.W.U32 R8, R9, 0x1, R8 ;  /* 0x0000000109087819 */ /* 0x000fe40000001e08 */
[----:B------:R-:W-:-:S04]  /*1080*/  ISETP.GT.U32.AND P0, PT, R4, -0x147ae148, PT ;  /* 0xeb851eb80400780c */ /* 0x000fc80003f04070 */
[----:B------:R-:W-:-:S13]  /*1090*/  ISETP.GT.U32.AND.EX P0, PT, R8, 0x51eb851, PT, P0 ;  /* 0x051eb8510800780c */ /* 0x000fda0003f04100 */
[----:B------:R-:W-:Y:S05]  /*10a0*/  @P0 EXIT ;  /* 0x000000000000094d */ /* 0x000fea0003800000 */
[----:B------:R-:W-:Y:S01]  /*10b0*/  MOV R8, 0x0 ;  /* 0x0000000000087802 */ /* 0x000fe20000000f00 */
[----:B------:R-:W-:Y:S01]  /*10c0*/  IMAD.MOV.U32 R3, RZ, RZ, RZ ;  /* 0x000000ffff037224 */ /* 0x000fe200078e00ff */
[----:B------:R0:W-:Y:S01]  /*10d0*/  STL [R1+0x8], R0 ;  /* 0x0000080001007387 */ /* 0x0001e20000100800 */
[----:B------:R-:W1:Y:S03]  /*10e0*/  LDCU.64 UR4, c[0x4][0x8] ;  /* 0x01000100ff0477ac */ /* 0x000e660008000a00 */
[----:B------:R0:W-:Y:S01]  /*10f0*/  STL.64 [R1], R2 ;  /* 0x0000000201007387 */ /* 0x0001e20000100a00 */
[----:B------:R-:W2:Y:S03]  /*1100*/  LDC.64 R8, c[0x4][R8] ;  /* 0x0100000008087b82 */ /* 0x000ea60000000a00 */
[----:B------:R0:W-:Y:S01]  /*1110*/  STL.64 [R1+0x10], R18 ;  /* 0x0000101201007387 */ /* 0x0001e20000100a00 */
[----:B-1----:R-:W-:-:S02]  /*1120*/  IMAD.U32 R4, RZ, RZ, UR4 ;  /* 0x00000004ff047e24 */ /* 0x002fc4000f8e00ff */
[----:B0-----:R-:W-:-:S07]  /*1130*/  IMAD.U32 R5, RZ, RZ, UR5 ;  /* 0x00000005ff057e24 */ /* 0x001fce000f8e00ff */
[----:B------:R-:W-:-:S07]  /*1140*/  LEPC R20, `(.L_x_11) ;  /* 0x000000001014794e */ /* 0x000fce0000000000 */
[----:B--2---:R-:W-:Y:S05]  /*1150*/  CALL.ABS.NOINC R8 ;  /* 0x0000000008007343 */ /* 0x004fea0003c00000 */
.L_x_11:
[----:B------:R-:W-:Y:S05]  /*1160*/  EXIT ;  /* 0x000000000000794d */ /* 0x000fea0003800000 */
.L_x_12:
[----:B------:R-:W-:-:S00]  /*1170*/  BRA `(.L_x_12) ;  /* 0xfffffffc00fc7947 */ /* 0x000fc0000383ffff */
[----:B------:R-:W-:-:S00]  /*1180*/  NOP ;  /* 0x0000000000007918 */ /* 0x000fc00000000000 */
[----:B------:R-:W-:-:S00]  /*1190*/  NOP ;  /* 0x0000000000007918 */ /* 0x000fc00000000000 */
[----:B------:R-:W-:-:S00]  /*11a0*/  NOP ;  /* 0x0000000000007918 */ /* 0x000fc00000000000 */
[----:B------:R-:W-:-:S00]  /*11b0*/  NOP ;  /* 0x0000000000007918 */ /* 0x000fc00000000000 */
[----:B------:R-:W-:-:S00]  /*11c0*/  NOP ;  /* 0x0000000000007918 */ /* 0x000fc00000000000 */
[----:B------:R-:W-:-:S00]  /*11d0*/  NOP ;  /* 0x0000000000007918 */ /* 0x000fc00000000000 */
[----:B------:R-:W-:-:S00]  /*11e0*/  NOP ;  /* 0x0000000000007918 */ /* 0x000fc00000000000 */
[----:B------:R-:W-:-:S00]  /*11f0*/  NOP ;  /* 0x0000000000007918 */ /* 0x000fc00000000000 */
.L_x_13:


//--------------------- .nv.global.init           --------------------------
	.section	.nv.global.init,"aw",@progbits
.nv.global.init:
	.type		$str,@object
	.size		$str,(.L_0 - $str)
$str:
        /*0000*/ 	.byte	0x54, 0x68, 0x72, 0x65, 0x61, 0x64, 0x20, 0x25, 0x6c, 0x6c, 0x75, 0x20, 0x6f, 0x6e, 0x20, 0x64
        /*0010*/ 	.byte	0x65, 0x76, 0x69, 0x63, 0x65, 0x20, 0x25, 0x64, 0x20, 0x70, 0x72, 0x6f, 0x63, 0x65, 0x73, 0x73
        /*0020*/ 	.byte	0x65, 0x64, 0x20, 0x64, 0x20, 0x3d, 0x20, 0x25, 0x6c, 0x6c, 0x75, 0x0a, 0x00
.L_0:


//--------------------- .nv.shared.reserved.0     --------------------------
	.section	.nv.shared.reserved.0,"aw",@nobits
	.weak		__nv_reservedSMEM_offset_0_alias
	.size		__nv_reservedSMEM_offset_0_alias, 0, 64
	.other		__nv_reservedSMEM_offset_0_alias,@"STO_CUDA_RESERVED_SHARED STV_DEFAULT"
__nv_reservedSMEM_offset_0_alias:
	.zero		0
	.zero		64


//--------------------- .nv.constant0._Z14find_solutionsyyPyS_S_ --------------------------
	.section	.nv.constant0._Z14find_solutionsyyPyS_S_,"a",@progbits
	.sectionflags	@""
	.align	4
.nv.constant0._Z14find_solutionsyyPyS_S_:
	.zero		936


//--------------------- SYMBOLS --------------------------

	.type		.nv.reservedSmem.offset0,@object
	.size		.nv.reservedSmem.offset0,0x4
	.type		vprintf,@function
